//
// Generated by NVIDIA NVVM Compiler
//
// Compiler Build ID: CL-36424714
// Cuda compilation tools, release 13.0, V13.0.88
// Based on NVVM 20.0.0
//

.version 9.0
.target sm_100
.address_size 64

	// .globl	_Z9MatrixAddPiS_S_

.visible .entry _Z9MatrixAddPiS_S_(
	.param .u64 .ptr .align 1 _Z9MatrixAddPiS_S__param_0,
	.param .u64 .ptr .align 1 _Z9MatrixAddPiS_S__param_1,
	.param .u64 .ptr .align 1 _Z9MatrixAddPiS_S__param_2
)
{
	.reg .pred 	%p<4>;
	.reg .b32 	%r<14>;
	.reg .b64 	%rd<11>;

	ld.param.u64 	%rd1, [_Z9MatrixAddPiS_S__param_0];
	ld.param.u64 	%rd2, [_Z9MatrixAddPiS_S__param_1];
	ld.param.u64 	%rd3, [_Z9MatrixAddPiS_S__param_2];
	mov.u32 	%r3, %ctaid.x;
	mov.u32 	%r4, %ntid.x;
	mov.u32 	%r5, %tid.x;
	mad.lo.s32 	%r1, %r3, %r4, %r5;
	mov.u32 	%r6, %ctaid.y;
	mov.u32 	%r7, %ntid.y;
	mov.u32 	%r8, %tid.y;
	mad.lo.s32 	%r9, %r6, %r7, %r8;
	setp.gt.s32 	%p1, %r1, 999;
	setp.gt.u32 	%p2, %r9, 999;
	or.pred  	%p3, %p1, %p2;
	@%p3 bra 	$L__BB0_2;
	cvta.to.global.u64 	%rd4, %rd1;
	cvta.to.global.u64 	%rd5, %rd2;
	cvta.to.global.u64 	%rd6, %rd3;
	mad.lo.s32 	%r10, %r9, 1000, %r1;
	mul.wide.s32 	%rd7, %r10, 4;
	add.s64 	%rd8, %rd4, %rd7;
	ld.global.u32 	%r11, [%rd8];
	add.s64 	%rd9, %rd5, %rd7;
	ld.global.u32 	%r12, [%rd9];
	add.s32 	%r13, %r12, %r11;
	add.s64 	%rd10, %rd6, %rd7;
	st.global.u32 	[%rd10], %r13;
$L__BB0_2:
	ret;

}


// ===== COMPILED SASS (sm_100) =====

	.target	sm_100

	.elftype	@"ET_EXEC"


//--------------------- .note.nv.tkinfo           --------------------------
	.section	.note.nv.tkinfo,"",@"SHT_NOTE"
	.sectionflags	@"SHF_NOTE_NV_TKINFO"
	.tkinfo
        /*0018*/ 	.word	0x00000002
        /*0030*/ 	.string	""
        /*0030*/ 	.string	"ptxas"
        /*0030*/ 	.string	"Cuda compilation tools, release 13.0, V13.0.88"
        /*0030*/ 	.string	"Build cuda_13.0.r13.0/compiler.36424714_0"
        /*0030*/ 	.string	"-arch sm_100 -m 64 "



//--------------------- .note.nv.cuinfo           --------------------------
	.section	.note.nv.cuinfo,"",@"SHT_NOTE"
	.sectionflags	@"SHF_NOTE_NV_CUINFO"
        /*0018*/ 	.short	0x0002
        /*001a*/ 	.short	0x0064
        /*001c*/ 	.short	0x0082
	.zero		2


//--------------------- .nv.info                  --------------------------
	.section	.nv.info,"",@"SHT_CUDA_INFO"
	.align	4


	//----- nvinfo : EIATTR_REGCOUNT
	.align		4
        /*0000*/ 	.byte	0x04, 0x2f
        /*0002*/ 	.short	(.L_1 - .L_0)
	.align		4
.L_0:
        /*0004*/ 	.word	index@(_Z9MatrixAddPiS_S_)
        /*0008*/ 	.word	0x0000000c


	//----- nvinfo : EIATTR_FRAME_SIZE
	.align		4
.L_1:
        /*000c*/ 	.byte	0x04, 0x11
        /*000e*/ 	.short	(.L_3 - .L_2)
	.align		4
.L_2:
        /*0010*/ 	.word	index@(_Z9MatrixAddPiS_S_)
        /*0014*/ 	.word	0x00000000


	//----- nvinfo : EIATTR_MIN_STACK_SIZE
	.align		4
.L_3:
        /*0018*/ 	.byte	0x04, 0x12
        /*001a*/ 	.short	(.L_5 - .L_4)
	.align		4
.L_4:
        /*001c*/ 	.word	index@(_Z9MatrixAddPiS_S_)
        /*0020*/ 	.word	0x00000000
.L_5:


//--------------------- .nv.compat                --------------------------
	.section	.nv.compat,"",@"SHT_CUDA_COMPAT_INFO"
	.align	4
        /*0000*/ 	.byte	0x02, 0x09, 0x00, 0x00, 0x02, 0x02, 0x01, 0x00, 0x02, 0x05, 0x05, 0x00, 0x03, 0x07, 0x01, 0x01
        /*0010*/ 	.byte	0x02, 0x03, 0x00, 0x00, 0x02, 0x06, 0x01, 0x00, 0x04, 0x0b, 0x08, 0x00, 0x09, 0x00, 0x00, 0x00
        /*0020*/ 	.byte	0x00, 0x00, 0x00, 0x00


//--------------------- .nv.info._Z9MatrixAddPiS_S_ --------------------------
	.section	.nv.info._Z9MatrixAddPiS_S_,"",@"SHT_CUDA_INFO"
	.sectionflags	@""
	.align	4


	//----- nvinfo : EIATTR_CUDA_API_VERSION
	.align		4
        /*0000*/ 	.byte	0x04, 0x37
        /*0002*/ 	.short	(.L_7 - .L_6)
.L_6:
        /*0004*/ 	.word	0x00000082


	//----- nvinfo : EIATTR_KPARAM_INFO
	.align		4
.L_7:
        /*0008*/ 	.byte	0x04, 0x17
        /*000a*/ 	.short	(.L_9 - .L_8)
.L_8:
        /*000c*/ 	.word	0x00000000
        /*0010*/ 	.short	0x0002
        /*0012*/ 	.short	0x0010
        /*0014*/ 	.byte	0x00, 0xf5, 0x21, 0x00


	//----- nvinfo : EIATTR_KPARAM_INFO
	.align		4
.L_9:
        /*0018*/ 	.byte	0x04, 0x17
        /*001a*/ 	.short	(.L_11 - .L_10)
.L_10:
        /*001c*/ 	.word	0x00000000
        /*0020*/ 	.short	0x0001
        /*0022*/ 	.short	0x0008
        /*0024*/ 	.byte	0x00, 0xf5, 0x21, 0x00


	//----- nvinfo : EIATTR_KPARAM_INFO
	.align		4
.L_11:
        /*0028*/ 	.byte	0x04, 0x17
        /*002a*/ 	.short	(.L_13 - .L_12)
.L_12:
        /*002c*/ 	.word	0x00000000
        /*0030*/ 	.short	0x0000
        /*0032*/ 	.short	0x0000
        /*0034*/ 	.byte	0x00, 0xf5, 0x21, 0x00


	//----- nvinfo : EIATTR_SPARSE_MMA_MASK
	.align		4
.L_13:
        /*0038*/ 	.byte	0x03, 0x50
        /*003a*/ 	.short	0x0000


	//----- nvinfo : EIATTR_MAXREG_COUNT
	.align		4
        /*003c*/ 	.byte	0x03, 0x1b
        /*003e*/ 	.short	0x00ff


	//----- nvinfo : EIATTR_MERCURY_ISA_VERSION
	.align		4
        /*0040*/ 	.byte	0x03, 0x5f
        /*0042*/ 	.short	0x0101


	//----- nvinfo : EIATTR_VRC_CTA_INIT_COUNT
	.align		4
        /*0044*/ 	.byte	0x02, 0x4a
	.zero		1
	.zero		1


	//----- nvinfo : EIATTR_EXIT_INSTR_OFFSETS
	.align		4
        /*0048*/ 	.byte	0x04, 0x1c
        /*004a*/ 	.short	(.L_15 - .L_14)


	//   ....[0]....
.L_14:
        /*004c*/ 	.word	0x000000b0


	//   ....[1]....
        /*0050*/ 	.word	0x00000180


	//----- nvinfo : EIATTR_CBANK_PARAM_SIZE
	.align		4
.L_15:
        /*0054*/ 	.byte	0x03, 0x19
        /*0056*/ 	.short	0x0018


	//----- nvinfo : EIATTR_PARAM_CBANK
	.align		4
        /*0058*/ 	.byte	0x04, 0x0a
        /*005a*/ 	.short	(.L_17 - .L_16)
	.align		4
.L_16:
        /*005c*/ 	.word	index@(.nv.constant0._Z9MatrixAddPiS_S_)
        /*0060*/ 	.short	0x0380
        /*0062*/ 	.short	0x0018


	//----- nvinfo : EIATTR_SW_WAR
	.align		4
.L_17:
        /*0064*/ 	.byte	0x04, 0x36
        /*0066*/ 	.short	(.L_19 - .L_18)
.L_18:
        /*0068*/ 	.word	0x00000008
.L_19:


//--------------------- .nv.callgraph             --------------------------
	.section	.nv.callgraph,"",@"SHT_CUDA_CALLGRAPH"
	.align	4
	.sectionentsize	8
	.align		4
        /*0000*/ 	.word	0x00000000
	.align		4
        /*0004*/ 	.word	0xffffffff
	.align		4
        /*0008*/ 	.word	0x00000000
	.align		4
        /*000c*/ 	.word	0xfffffffe
	.align		4
        /*0010*/ 	.word	0x00000000
	.align		4
        /*0014*/ 	.word	0xfffffffd
	.align		4
        /*0018*/ 	.word	0x00000000
	.align		4
        /*001c*/ 	.word	0xfffffffc


//--------------------- .text._Z9MatrixAddPiS_S_  --------------------------
	.section	.text._Z9MatrixAddPiS_S_,"ax",@progbits
	.align	128
        .global         _Z9MatrixAddPiS_S_
        .type           _Z9MatrixAddPiS_S_,@function
        .size           _Z9MatrixAddPiS_S_,(.L_x_1 - _Z9MatrixAddPiS_S_)
        .other          _Z9MatrixAddPiS_S_,@"STO_CUDA_ENTRY STV_DEFAULT"
_Z9MatrixAddPiS_S_:
.text._Z9MatrixAddPiS_S_:
[----:B------:R-:W-:Y:S01]  /*0000*/  LDC R1, c[0x0][0x37c] ;  /* 0x0000df00ff017b82 */ /* 0x000fe20000000800 */
[----:B------:R-:W0:Y:S07]  /*0010*/  S2R R2, SR_TID.Y ;  /* 0x0000000000027919 */ /* 0x000e2e0000002200 */
[----:B------:R-:W1:Y:S01]  /*0020*/  LDC R0, c[0x0][0x360] ;  /* 0x0000d800ff007b82 */ /* 0x000e620000000800 */
[----:B------:R-:W1:Y:S07]  /*0030*/  S2R R3, SR_TID.X ;  /* 0x0000000000037919 */ /* 0x000e6e0000002100 */
[----:B------:R-:W0:Y:S08]  /*0040*/  S2UR UR5, SR_CTAID.Y ;  /* 0x00000000000579c3 */ /* 0x000e300000002600 */
[----:B------:R-:W0:Y:S08]  /*0050*/  LDC R7, c[0x0][0x364] ;  /* 0x0000d900ff077b82 */ /* 0x000e300000000800 */
[----:B------:R-:W1:Y:S01]  /*0060*/  S2UR UR4, SR_CTAID.X ;  /* 0x00000000000479c3 */ /* 0x000e620000002500 */
[----:B0-----:R-:W-:-:S05]  /*0070*/  IMAD R7, R7, UR5, R2 ;  /* 0x0000000507077c24 */ /* 0x001fca000f8e0202 */
[----:B------:R-:W-:Y:S01]  /*0080*/  ISETP.GT.U32.AND P0, PT, R7, 0x3e7, PT ;  /* 0x000003e70700780c */ /* 0x000fe20003f04070 */
[----:B-1----:R-:W-:-:S05]  /*0090*/  IMAD R0, R0, UR4, R3 ;  /* 0x0000000400007c24 */ /* 0x002fca000f8e0203 */
[----:B------:R-:W-:-:S13]  /*00a0*/  ISETP.GT.OR P0, PT, R0, 0x3e7, P0 ;  /* 0x000003e70000780c */ /* 0x000fda0000704670 */
[----:B------:R-:W-:Y:S05]  /*00b0*/  @P0 EXIT ;  /* 0x000000000000094d */ /* 0x000fea0003800000 */
[----:B------:R-:W0:Y:S01]  /*00c0*/  LDC.64 R2, c[0x0][0x380] ;  /* 0x0000e000ff027b82 */ /* 0x000e220000000a00 */
[----:B------:R-:W1:Y:S01]  /*00d0*/  LDCU.64 UR4, c[0x0][0x358] ;  /* 0x00006b00ff0477ac */ /* 0x000e620008000a00 */
[----:B------:R-:W-:-:S06]  /*00e0*/  IMAD R9, R7, 0x3e8, R0 ;  /* 0x000003e807097824 */ /* 0x000fcc00078e0200 */
[----:B------:R-:W2:Y:S08]  /*00f0*/  LDC.64 R4, c[0x0][0x388] ;  /* 0x0000e200ff047b82 */ /* 0x000eb00000000a00 */
[----:B------:R-:W3:Y:S01]  /*0100*/  LDC.64 R6, c[0x0][0x390] ;  /* 0x0000e400ff067b82 */ /* 0x000ee20000000a00 */
[----:B0-----:R-:W-:-:S06]  /*0110*/  IMAD.WIDE R2, R9, 0x4, R2 ;  /* 0x0000000409027825 */ /* 0x001fcc00078e0202 */
[----:B-1----:R-:W4:Y:S01]  /*0120*/  LDG.E R2, desc[UR4][R2.64] ;  /* 0x0000000402027981 */ /* 0x002f22000c1e1900 */
[----:B--2---:R-:W-:-:S06]  /*0130*/  IMAD.WIDE R4, R9, 0x4, R4 ;  /* 0x0000000409047825 */ /* 0x004fcc00078e0204 */
[----:B------:R-:W4:Y:S01]  /*0140*/  LDG.E R5, desc[UR4][R4.64] ;  /* 0x0000000404057981 */ /* 0x000f22000c1e1900 */
[----:B---3--:R-:W-:Y:S01]  /*0150*/  IMAD.WIDE R6, R9, 0x4, R6 ;  /* 0x0000000409067825 */ /* 0x008fe200078e0206 */
[----:B----4-:R-:W-:-:S05]  /*0160*/  IADD3 R9, PT, PT, R2, R5, RZ ;  /* 0x0000000502097210 */ /* 0x010fca0007ffe0ff */
[----:B------:R-:W-:Y:S01]  /*0170*/  STG.E desc[UR4][R6.64], R9 ;  /* 0x0000000906007986 */ /* 0x000fe2000c101904 */
[----:B------:R-:W-:Y:S05]  /*0180*/  EXIT ;  /* 0x000000000000794d */ /* 0x000fea0003800000 */
.L_x_0:
[----:B------:R-:W-:-:S00]  /*0190*/  BRA `(.L_x_0) ;  /* 0xfffffffc00fc7947 */ /* 0x000fc0000383ffff */
[----:B------:R-:W-:-:S00]  /*01a0*/  NOP ;  /* 0x0000000000007918 */ /* 0x000fc00000000000 */
        /* <DEDUP_REMOVED lines=13> */
.L_x_1:


//--------------------- .nv.shared.reserved.0     --------------------------
	.section	.nv.shared.reserved.0,"aw",@nobits
	.weak		__nv_reservedSMEM_offset_0_alias
	.size		__nv_reservedSMEM_offset_0_alias, 0, 64
	.other		__nv_reservedSMEM_offset_0_alias,@"STO_CUDA_RESERVED_SHARED STV_DEFAULT"
__nv_reservedSMEM_offset_0_alias:
	.zero		0
	.zero		64


//--------------------- .nv.constant0._Z9MatrixAddPiS_S_ --------------------------
	.section	.nv.constant0._Z9MatrixAddPiS_S_,"a",@progbits
	.sectionflags	@""
	.align	4
.nv.constant0._Z9MatrixAddPiS_S_:
	.zero		920


//--------------------- SYMBOLS --------------------------

	.type		.nv.reservedSmem.offset0,@object
	.size		.nv.reservedSmem.offset0,0x4
